	.headerflags	@"EF_CUDA_TEXMODE_UNIFIED EF_CUDA_64BIT_ADDRESS EF_CUDA_ACCELERATORS EF_CUDA_SM90 EF_CUDA_VIRTUAL_SM(EF_CUDA_SM90)"
	.elftype	@"ET_EXEC"


//--------------------- .nv.info                  --------------------------
	.section	.nv.info,"",@"SHT_CUDA_INFO"
	.align	4


	//----- nvinfo : EIATTR_REGCOUNT
	.align		4
        /*0000*/ 	.byte	0x04, 0x2f
        /*0002*/ 	.short	(.L_1 - .L_0)
	.align		4
.L_0:
        /*0004*/ 	.word	index@(triton_poi_fused_clone_0)
        /*0008*/ 	.word	0x00000014


	//----- nvinfo : EIATTR_MIN_STACK_SIZE
	.align		4
.L_1:
        /*000c*/ 	.byte	0x04, 0x12
        /*000e*/ 	.short	(.L_3 - .L_2)
	.align		4
.L_2:
        /*0010*/ 	.word	index@(triton_poi_fused_clone_0)
        /*0014*/ 	.word	0x00000000


	//----- nvinfo : EIATTR_FRAME_SIZE
	.align		4
.L_3:
        /*0018*/ 	.byte	0x04, 0x11
        /*001a*/ 	.short	(.L_5 - .L_4)
	.align		4
.L_4:
        /*001c*/ 	.word	index@(triton_poi_fused_clone_0)
        /*0020*/ 	.word	0x00000000


	//----- nvinfo : EIATTR_MIN_STACK_SIZE
	.align		4
.L_5:
        /*0024*/ 	.byte	0x04, 0x12
        /*0026*/ 	.short	(.L_7 - .L_6)
	.align		4
.L_6:
        /*0028*/ 	.word	index@(triton_poi_fused_clone_0)
        /*002c*/ 	.word	0x00000000
.L_7:


//--------------------- .nv.info.triton_poi_fused_clone_0 --------------------------
	.section	.nv.info.triton_poi_fused_clone_0,"",@"SHT_CUDA_INFO"
	.sectionflags	@""
	.align	4


	//----- nvinfo : EIATTR_CUDA_API_VERSION
	.align		4
        /*0000*/ 	.byte	0x04, 0x37
        /*0002*/ 	.short	(.L_9 - .L_8)
.L_8:
        /*0004*/ 	.word	0x0000007c


	//----- nvinfo : EIATTR_KPARAM_INFO
	.align		4
.L_9:
        /*0008*/ 	.byte	0x04, 0x17
        /*000a*/ 	.short	(.L_11 - .L_10)
.L_10:
        /*000c*/ 	.word	0x00000000
        /*0010*/ 	.short	0x0004
        /*0012*/ 	.short	0x0020
        /*0014*/ 	.byte	0x00, 0xf0, 0x11, 0x00


	//----- nvinfo : EIATTR_KPARAM_INFO
	.align		4
.L_11:
        /*0018*/ 	.byte	0x04, 0x17
        /*001a*/ 	.short	(.L_13 - .L_12)
.L_12:
        /*001c*/ 	.word	0x00000000
        /*0020*/ 	.short	0x0003
        /*0022*/ 	.short	0x0018
        /*0024*/ 	.byte	0x00, 0xf4, 0x21, 0x00


	//----- nvinfo : EIATTR_KPARAM_INFO
	.align		4
.L_13:
        /*0028*/ 	.byte	0x04, 0x17
        /*002a*/ 	.short	(.L_15 - .L_14)
.L_14:
        /*002c*/ 	.word	0x00000000
        /*0030*/ 	.short	0x0002
        /*0032*/ 	.short	0x0010
        /*0034*/ 	.byte	0x00, 0xf4, 0x21, 0x00


	//----- nvinfo : EIATTR_KPARAM_INFO
	.align		4
.L_15:
        /*0038*/ 	.byte	0x04, 0x17
        /*003a*/ 	.short	(.L_17 - .L_16)
.L_16:
        /*003c*/ 	.word	0x00000000
        /*0040*/ 	.short	0x0001
        /*0042*/ 	.short	0x0008
        /*0044*/ 	.byte	0x00, 0xf4, 0x21, 0x00


	//----- nvinfo : EIATTR_KPARAM_INFO
	.align		4
.L_17:
        /*0048*/ 	.byte	0x04, 0x17
        /*004a*/ 	.short	(.L_19 - .L_18)
.L_18:
        /*004c*/ 	.word	0x00000000
        /*0050*/ 	.short	0x0000
        /*0052*/ 	.short	0x0000
        /*0054*/ 	.byte	0x00, 0xf4, 0x21, 0x00


	//----- nvinfo : EIATTR_SPARSE_MMA_MASK
	.align		4
.L_19:
        /*0058*/ 	.byte	0x03, 0x50
        /*005a*/ 	.short	0x0000


	//----- nvinfo : EIATTR_MAXREG_COUNT
	.align		4
        /*005c*/ 	.byte	0x03, 0x1b
        /*005e*/ 	.short	0x00ff


	//----- nvinfo : EIATTR_EXIT_INSTR_OFFSETS
	.align		4
        /*0060*/ 	.byte	0x04, 0x1c
        /*0062*/ 	.short	(.L_21 - .L_20)


	//   ....[0]....
.L_20:
        /*0064*/ 	.word	0x00000250


	//   ....[1]....
        /*0068*/ 	.word	0x00000270


	//----- nvinfo : EIATTR_REQNTID
	.align		4
.L_21:
        /*006c*/ 	.byte	0x04, 0x10
        /*006e*/ 	.short	(.L_23 - .L_22)
.L_22:
        /*0070*/ 	.word	0x00000080
        /*0074*/ 	.word	0x00000001
        /*0078*/ 	.word	0x00000001


	//----- nvinfo : EIATTR_CBANK_PARAM_SIZE
	.align		4
.L_23:
        /*007c*/ 	.byte	0x03, 0x19
        /*007e*/ 	.short	0x0024


	//----- nvinfo : EIATTR_PARAM_CBANK
	.align		4
        /*0080*/ 	.byte	0x04, 0x0a
        /*0082*/ 	.short	(.L_25 - .L_24)
	.align		4
.L_24:
        /*0084*/ 	.word	index@(.nv.constant0.triton_poi_fused_clone_0)
        /*0088*/ 	.short	0x0210
        /*008a*/ 	.short	0x0024


	//----- nvinfo : EIATTR_SW_WAR
	.align		4
.L_25:
        /*008c*/ 	.byte	0x04, 0x36
        /*008e*/ 	.short	(.L_27 - .L_26)
.L_26:
        /*0090*/ 	.word	0x00000008
.L_27:


//--------------------- .nv.callgraph             --------------------------
	.section	.nv.callgraph,"",@"SHT_CUDA_CALLGRAPH"
	.align	4
	.sectionentsize	8
	.align		4
        /*0000*/ 	.word	0x00000000
	.align		4
        /*0004*/ 	.word	0xffffffff
	.align		4
        /*0008*/ 	.word	0x00000000
	.align		4
        /*000c*/ 	.word	0xfffffffe
	.align		4
        /*0010*/ 	.word	0x00000000
	.align		4
        /*0014*/ 	.word	0xfffffffd
	.align		4
        /*0018*/ 	.word	0x00000000
	.align		4
        /*001c*/ 	.word	0xfffffffc


//--------------------- .text.triton_poi_fused_clone_0 --------------------------
	.section	.text.triton_poi_fused_clone_0,"ax",@progbits
	.align	128
        .global         triton_poi_fused_clone_0
        .type           triton_poi_fused_clone_0,@function
        .size           triton_poi_fused_clone_0,(.L_x_1 - triton_poi_fused_clone_0)
        .other          triton_poi_fused_clone_0,@"STO_CUDA_ENTRY STV_DEFAULT"
triton_poi_fused_clone_0:
.text.triton_poi_fused_clone_0:
[----:B------:R-:W0:Y:S02]  /*0000*/  LDC R1, c[0x0][0x28] ;  /* 0x00000a00ff017b82 */ /* 0x000e240000000800 */
[----:B------:R-:W1:Y:S01]  /*0010*/  S2R R0, SR_TID.X ;  /* 0x0000000000007919 */ /* 0x000e620000002100 */
[----:B------:R-:W2:Y:S01]  /*0020*/  LDC.64 R4, c[0x0][0x210] ;  /* 0x00008400ff047b82 */ /* 0x000ea20000000a00 */
[----:B------:R-:W-:Y:S01]  /*0030*/  CS2R R14, SRZ ;  /* 0x00000000000e7805 */ /* 0x000fe2000001ff00 */
[----:B------:R-:W-:Y:S01]  /*0040*/  ULDC.64 UR4, c[0x0][0x208] ;  /* 0x0000820000047ab9 */ /* 0x000fe20000000a00 */
[----:B------:R-:W3:Y:S05]  /*0050*/  S2R R3, SR_CTAID.X ;  /* 0x0000000000037919 */ /* 0x000eea0000002500 */
[----:B------:R-:W4:Y:S01]  /*0060*/  LDC.64 R6, c[0x0][0x218] ;  /* 0x00008600ff067b82 */ /* 0x000f220000000a00 */
[----:B-1----:R-:W-:Y:S01]  /*0070*/  IMAD.SHL.U32 R0, R0, 0x2, RZ ;  /* 0x0000000200007824 */ /* 0x002fe200078e00ff */
[----:B---3--:R-:W-:-:S04]  /*0080*/  SHF.R.S32.HI R9, RZ, 0x17, R3 ;  /* 0x00000017ff097819 */ /* 0x008fc80000011403 */
[----:B------:R-:W-:Y:S02]  /*0090*/  LOP3.LUT R0, R0, 0xfe, RZ, 0xc0, !PT ;  /* 0x000000fe00007812 */ /* 0x000fe400078ec0ff */
[----:B------:R-:W-:-:S03]  /*00a0*/  SGXT R9, R9, 0x1 ;  /* 0x000000010909781a */ /* 0x000fc60000000200 */
[----:B------:R-:W-:Y:S02]  /*00b0*/  IMAD R0, R3, 0x100, R0 ;  /* 0x0000010003007824 */ /* 0x000fe400078e0200 */
[----:B------:R-:W1:Y:S03]  /*00c0*/  LDC.64 R2, c[0x0][0x220] ;  /* 0x00008800ff027b82 */ /* 0x000e660000000a00 */
[-C--:B------:R-:W-:Y:S02]  /*00d0*/  LEA.HI R9, R9, R0.reuse, RZ, 0x7 ;  /* 0x0000000009097211 */ /* 0x080fe400078f38ff */
[----:B------:R-:W-:Y:S02]  /*00e0*/  SHF.R.S32.HI R11, RZ, 0x1f, R0 ;  /* 0x0000001fff0b7819 */ /* 0x000fe40000011400 */
[----:B------:R-:W-:Y:S02]  /*00f0*/  LOP3.LUT R9, R9, 0xffffff80, RZ, 0xc0, !PT ;  /* 0xffffff8009097812 */ /* 0x000fe400078ec0ff */
[----:B------:R-:W-:-:S02]  /*0100*/  LEA.HI R11, R11, R0, RZ, 0x9 ;  /* 0x000000000b0b7211 */ /* 0x000fc400078f48ff */
[C---:B------:R-:W-:Y:S01]  /*0110*/  ISETP.GE.AND P0, PT, R0.reuse, 0x800, PT ;  /* 0x000008000000780c */ /* 0x040fe20003f06270 */
[----:B------:R-:W-:Y:S01]  /*0120*/  IMAD.IADD R9, R0, 0x1, -R9 ;  /* 0x0000000100097824 */ /* 0x000fe200078e0a09 */
[----:B------:R-:W-:Y:S02]  /*0130*/  SHF.R.S32.HI R8, RZ, 0x9, R11 ;  /* 0x00000009ff087819 */ /* 0x000fe4000001140b */
[----:B------:R-:W-:Y:S01]  /*0140*/  LOP3.LUT R11, R11, 0xfffffe00, RZ, 0xc0, !PT ;  /* 0xfffffe000b0b7812 */ /* 0x000fe200078ec0ff */
[----:B----4-:R-:W-:-:S04]  /*0150*/  IMAD.WIDE R6, R9, 0x4, R6 ;  /* 0x0000000409067825 */ /* 0x010fc800078e0206 */
[----:B------:R-:W-:Y:S02]  /*0160*/  IMAD R13, R8, 0x80, R9 ;  /* 0x00000080080d7824 */ /* 0x000fe400078e0209 */
[C---:B------:R-:W-:Y:S01]  /*0170*/  IMAD.IADD R11, R0.reuse, 0x1, -R11 ;  /* 0x00000001000b7824 */ /* 0x040fe200078e0a0b */
[----:B------:R-:W3:Y:S01]  /*0180*/  LDC.64 R8, c[0x0][0x228] ;  /* 0x00008a00ff087b82 */ /* 0x000ee20000000a00 */
[----:B--2---:R-:W-:Y:S01]  /*0190*/  IMAD.WIDE R4, R13, 0x4, R4 ;  /* 0x000000040d047825 */ /* 0x004fe200078e0204 */
[----:B------:R-:W-:Y:S01]  /*01a0*/  CS2R R12, SRZ ;  /* 0x00000000000c7805 */ /* 0x000fe2000001ff00 */
[----:B------:R-:W2:Y:S02]  /*01b0*/  @!P0 LDG.E.EL.64 R14, desc[UR4][R6.64] ;  /* 0x00000004060e8981 */ /* 0x000ea4000c2e1b00 */
[----:B-1----:R-:W-:Y:S01]  /*01c0*/  IMAD.WIDE R2, R11, 0x4, R2 ;  /* 0x000000040b027825 */ /* 0x002fe200078e0202 */
[----:B------:R-:W-:Y:S02]  /*01d0*/  CS2R R10, SRZ ;  /* 0x00000000000a7805 */ /* 0x000fe4000001ff00 */
[----:B------:R-:W2:Y:S04]  /*01e0*/  @!P0 LDG.E.EL.64 R12, desc[UR4][R4.64] ;  /* 0x00000004040c8981 */ /* 0x000ea8000c2e1b00 */
[----:B------:R-:W4:Y:S01]  /*01f0*/  @!P0 LDG.E.EL.64 R10, desc[UR4][R2.64] ;  /* 0x00000004020a8981 */ /* 0x000f22000c2e1b00 */
[----:B---3--:R-:W-:-:S04]  /*0200*/  IMAD.WIDE R8, R0, 0x4, R8 ;  /* 0x0000000400087825 */ /* 0x008fc800078e0208 */
[----:B--2---:R-:W-:Y:S01]  /*0210*/  FADD R17, R14, R12 ;  /* 0x0000000c0e117221 */ /* 0x004fe20000000000 */
[----:B------:R-:W-:-:S03]  /*0220*/  FADD R12, R15, R13 ;  /* 0x0000000d0f0c7221 */ /* 0x000fc60000000000 */
[----:B----4-:R-:W-:Y:S01]  /*0230*/  FADD R10, R17, R10 ;  /* 0x0000000a110a7221 */ /* 0x010fe20000000000 */
[----:B------:R-:W-:Y:S01]  /*0240*/  FADD R11, R12, R11 ;  /* 0x0000000b0c0b7221 */ /* 0x000fe20000000000 */
[----:B------:R-:W-:Y:S06]  /*0250*/  @P0 EXIT ;  /* 0x000000000000094d */ /* 0x000fec0003800000 */
[----:B------:R-:W-:Y:S01]  /*0260*/  STG.E.64 desc[UR4][R8.64], R10 ;  /* 0x0000000a08007986 */ /* 0x000fe2000c101b04 */
[----:B------:R-:W-:Y:S05]  /*0270*/  EXIT ;  /* 0x000000000000794d */ /* 0x000fea0003800000 */
.L_x_0:
[----:B------:R-:W-:-:S00]  /*0280*/  BRA `(.L_x_0) ;  /* 0xfffffffc00fc7947 */ /* 0x000fc0000383ffff */
[----:B------:R-:W-:-:S00]  /*0290*/  NOP ;  /* 0x0000000000007918 */ /* 0x000fc00000000000 */
        /* <DEDUP_REMOVED lines=14> */
.L_x_1:


//--------------------- .nv.constant0.triton_poi_fused_clone_0 --------------------------
	.section	.nv.constant0.triton_poi_fused_clone_0,"a",@progbits
	.sectionflags	@""
	.align	4
.nv.constant0.triton_poi_fused_clone_0:
	.zero		564
